//
// Generated by NVIDIA NVVM Compiler
//
// Compiler Build ID: CL-36424714
// Cuda compilation tools, release 13.0, V13.0.88
// Based on NVVM 20.0.0
//

.version 9.0
.target sm_100
.address_size 64

	// .globl	_Z3addPdS_fi

.visible .entry _Z3addPdS_fi(
	.param .u64 .ptr .align 1 _Z3addPdS_fi_param_0,
	.param .u64 .ptr .align 1 _Z3addPdS_fi_param_1,
	.param .f32 _Z3addPdS_fi_param_2,
	.param .u32 _Z3addPdS_fi_param_3
)
{
	.reg .pred 	%p<2>;
	.reg .b32 	%r<6>;
	.reg .b32 	%f<2>;
	.reg .b64 	%rd<8>;
	.reg .b64 	%fd<5>;

	ld.param.u64 	%rd1, [_Z3addPdS_fi_param_0];
	ld.param.u64 	%rd2, [_Z3addPdS_fi_param_1];
	ld.param.f32 	%f1, [_Z3addPdS_fi_param_2];
	ld.param.u32 	%r2, [_Z3addPdS_fi_param_3];
	mov.u32 	%r3, %tid.x;
	mov.u32 	%r4, %ctaid.x;
	mov.u32 	%r5, %ntid.x;
	mad.lo.s32 	%r1, %r4, %r5, %r3;
	setp.ge.s32 	%p1, %r1, %r2;
	@%p1 bra 	$L__BB0_2;
	cvta.to.global.u64 	%rd3, %rd2;
	cvta.to.global.u64 	%rd4, %rd1;
	mul.wide.s32 	%rd5, %r1, 8;
	add.s64 	%rd6, %rd3, %rd5;
	ld.global.f64 	%fd1, [%rd6];
	cvt.f64.f32 	%fd2, %f1;
	add.s64 	%rd7, %rd4, %rd5;
	ld.global.f64 	%fd3, [%rd7];
	fma.rn.f64 	%fd4, %fd1, %fd2, %fd3;
	st.global.f64 	[%rd7], %fd4;
$L__BB0_2:
	ret;

}


// ===== COMPILED SASS (sm_100) =====

	.target	sm_100

	.elftype	@"ET_EXEC"


//--------------------- .note.nv.tkinfo           --------------------------
	.section	.note.nv.tkinfo,"",@"SHT_NOTE"
	.sectionflags	@"SHF_NOTE_NV_TKINFO"
	.tkinfo
        /*0018*/ 	.word	0x00000002
        /*0030*/ 	.string	""
        /*0030*/ 	.string	"ptxas"
        /*0030*/ 	.string	"Cuda compilation tools, release 13.0, V13.0.88"
        /*0030*/ 	.string	"Build cuda_13.0.r13.0/compiler.36424714_0"
        /*0030*/ 	.string	"-arch sm_100 -m 64 "



//--------------------- .note.nv.cuinfo           --------------------------
	.section	.note.nv.cuinfo,"",@"SHT_NOTE"
	.sectionflags	@"SHF_NOTE_NV_CUINFO"
        /*0018*/ 	.short	0x0002
        /*001a*/ 	.short	0x0064
        /*001c*/ 	.short	0x0082
	.zero		2


//--------------------- .nv.info                  --------------------------
	.section	.nv.info,"",@"SHT_CUDA_INFO"
	.align	4


	//----- nvinfo : EIATTR_REGCOUNT
	.align		4
        /*0000*/ 	.byte	0x04, 0x2f
        /*0002*/ 	.short	(.L_1 - .L_0)
	.align		4
.L_0:
        /*0004*/ 	.word	index@(_Z3addPdS_fi)
        /*0008*/ 	.word	0x0000000c


	//----- nvinfo : EIATTR_FRAME_SIZE
	.align		4
.L_1:
        /*000c*/ 	.byte	0x04, 0x11
        /*000e*/ 	.short	(.L_3 - .L_2)
	.align		4
.L_2:
        /*0010*/ 	.word	index@(_Z3addPdS_fi)
        /*0014*/ 	.word	0x00000000


	//----- nvinfo : EIATTR_MIN_STACK_SIZE
	.align		4
.L_3:
        /*0018*/ 	.byte	0x04, 0x12
        /*001a*/ 	.short	(.L_5 - .L_4)
	.align		4
.L_4:
        /*001c*/ 	.word	index@(_Z3addPdS_fi)
        /*0020*/ 	.word	0x00000000
.L_5:


//--------------------- .nv.compat                --------------------------
	.section	.nv.compat,"",@"SHT_CUDA_COMPAT_INFO"
	.align	4
        /*0000*/ 	.byte	0x02, 0x09, 0x00, 0x00, 0x02, 0x02, 0x01, 0x00, 0x02, 0x05, 0x05, 0x00, 0x03, 0x07, 0x01, 0x01
        /*0010*/ 	.byte	0x02, 0x03, 0x00, 0x00, 0x02, 0x06, 0x01, 0x00, 0x04, 0x0b, 0x08, 0x00, 0x01, 0x00, 0x00, 0x00
        /*0020*/ 	.byte	0x00, 0x00, 0x00, 0x00


//--------------------- .nv.info._Z3addPdS_fi     --------------------------
	.section	.nv.info._Z3addPdS_fi,"",@"SHT_CUDA_INFO"
	.sectionflags	@""
	.align	4


	//----- nvinfo : EIATTR_CUDA_API_VERSION
	.align		4
        /*0000*/ 	.byte	0x04, 0x37
        /*0002*/ 	.short	(.L_7 - .L_6)
.L_6:
        /*0004*/ 	.word	0x00000082


	//----- nvinfo : EIATTR_KPARAM_INFO
	.align		4
.L_7:
        /*0008*/ 	.byte	0x04, 0x17
        /*000a*/ 	.short	(.L_9 - .L_8)
.L_8:
        /*000c*/ 	.word	0x00000000
        /*0010*/ 	.short	0x0003
        /*0012*/ 	.short	0x0014
        /*0014*/ 	.byte	0x00, 0xf0, 0x11, 0x00


	//----- nvinfo : EIATTR_KPARAM_INFO
	.align		4
.L_9:
        /*0018*/ 	.byte	0x04, 0x17
        /*001a*/ 	.short	(.L_11 - .L_10)
.L_10:
        /*001c*/ 	.word	0x00000000
        /*0020*/ 	.short	0x0002
        /*0022*/ 	.short	0x0010
        /*0024*/ 	.byte	0x00, 0xf0, 0x11, 0x00


	//----- nvinfo : EIATTR_KPARAM_INFO
	.align		4
.L_11:
        /*0028*/ 	.byte	0x04, 0x17
        /*002a*/ 	.short	(.L_13 - .L_12)
.L_12:
        /*002c*/ 	.word	0x00000000
        /*0030*/ 	.short	0x0001
        /*0032*/ 	.short	0x0008
        /*0034*/ 	.byte	0x00, 0xf5, 0x21, 0x00


	//----- nvinfo : EIATTR_KPARAM_INFO
	.align		4
.L_13:
        /*0038*/ 	.byte	0x04, 0x17
        /*003a*/ 	.short	(.L_15 - .L_14)
.L_14:
        /*003c*/ 	.word	0x00000000
        /*0040*/ 	.short	0x0000
        /*0042*/ 	.short	0x0000
        /*0044*/ 	.byte	0x00, 0xf5, 0x21, 0x00


	//----- nvinfo : EIATTR_SPARSE_MMA_MASK
	.align		4
.L_15:
        /*0048*/ 	.byte	0x03, 0x50
        /*004a*/ 	.short	0x0000


	//----- nvinfo : EIATTR_MAXREG_COUNT
	.align		4
        /*004c*/ 	.byte	0x03, 0x1b
        /*004e*/ 	.short	0x00ff


	//----- nvinfo : EIATTR_MERCURY_ISA_VERSION
	.align		4
        /*0050*/ 	.byte	0x03, 0x5f
        /*0052*/ 	.short	0x0101


	//----- nvinfo : EIATTR_VRC_CTA_INIT_COUNT
	.align		4
        /*0054*/ 	.byte	0x02, 0x4a
	.zero		1
	.zero		1


	//----- nvinfo : EIATTR_EXIT_INSTR_OFFSETS
	.align		4
        /*0058*/ 	.byte	0x04, 0x1c
        /*005a*/ 	.short	(.L_17 - .L_16)


	//   ....[0]....
.L_16:
        /*005c*/ 	.word	0x00000070


	//   ....[1]....
        /*0060*/ 	.word	0x00000130


	//----- nvinfo : EIATTR_CBANK_PARAM_SIZE
	.align		4
.L_17:
        /*0064*/ 	.byte	0x03, 0x19
        /*0066*/ 	.short	0x0018


	//----- nvinfo : EIATTR_PARAM_CBANK
	.align		4
        /*0068*/ 	.byte	0x04, 0x0a
        /*006a*/ 	.short	(.L_19 - .L_18)
	.align		4
.L_18:
        /*006c*/ 	.word	index@(.nv.constant0._Z3addPdS_fi)
        /*0070*/ 	.short	0x0380
        /*0072*/ 	.short	0x0018


	//----- nvinfo : EIATTR_SW_WAR
	.align		4
.L_19:
        /*0074*/ 	.byte	0x04, 0x36
        /*0076*/ 	.short	(.L_21 - .L_20)
.L_20:
        /*0078*/ 	.word	0x00000008
.L_21:


//--------------------- .nv.callgraph             --------------------------
	.section	.nv.callgraph,"",@"SHT_CUDA_CALLGRAPH"
	.align	4
	.sectionentsize	8
	.align		4
        /*0000*/ 	.word	0x00000000
	.align		4
        /*0004*/ 	.word	0xffffffff
	.align		4
        /*0008*/ 	.word	0x00000000
	.align		4
        /*000c*/ 	.word	0xfffffffe
	.align		4
        /*0010*/ 	.word	0x00000000
	.align		4
        /*0014*/ 	.word	0xfffffffd
	.align		4
        /*0018*/ 	.word	0x00000000
	.align		4
        /*001c*/ 	.word	0xfffffffc


//--------------------- .text._Z3addPdS_fi        --------------------------
	.section	.text._Z3addPdS_fi,"ax",@progbits
	.align	128
        .global         _Z3addPdS_fi
        .type           _Z3addPdS_fi,@function
        .size           _Z3addPdS_fi,(.L_x_1 - _Z3addPdS_fi)
        .other          _Z3addPdS_fi,@"STO_CUDA_ENTRY STV_DEFAULT"
_Z3addPdS_fi:
.text._Z3addPdS_fi:
[----:B------:R-:W-:Y:S01]  /*0000*/  LDC R1, c[0x0][0x37c] ;  /* 0x0000df00ff017b82 */ /* 0x000fe20000000800 */
[----:B------:R-:W0:Y:S07]  /*0010*/  S2R R5, SR_TID.X ;  /* 0x0000000000057919 */ /* 0x000e2e0000002100 */
[----:B------:R-:W0:Y:S01]  /*0020*/  S2UR UR4, SR_CTAID.X ;  /* 0x00000000000479c3 */ /* 0x000e220000002500 */
[----:B------:R-:W1:Y:S07]  /*0030*/  LDCU UR5, c[0x0][0x394] ;  /* 0x00007280ff0577ac */ /* 0x000e6e0008000800 */
[----:B------:R-:W0:Y:S02]  /*0040*/  LDC R0, c[0x0][0x360] ;  /* 0x0000d800ff007b82 */ /* 0x000e240000000800 */
[----:B0-----:R-:W-:-:S05]  /*0050*/  IMAD R5, R0, UR4, R5 ;  /* 0x0000000400057c24 */ /* 0x001fca000f8e0205 */
[----:B-1----:R-:W-:-:S13]  /*0060*/  ISETP.GE.AND P0, PT, R5, UR5, PT ;  /* 0x0000000505007c0c */ /* 0x002fda000bf06270 */
[----:B------:R-:W-:Y:S05]  /*0070*/  @P0 EXIT ;  /* 0x000000000000094d */ /* 0x000fea0003800000 */
[----:B------:R-:W0:Y:S01]  /*0080*/  LDC.64 R2, c[0x0][0x388] ;  /* 0x0000e200ff027b82 */ /* 0x000e220000000a00 */
[----:B------:R-:W1:Y:S01]  /*0090*/  LDCU.64 UR4, c[0x0][0x358] ;  /* 0x00006b00ff0477ac */ /* 0x000e620008000a00 */
[----:B------:R-:W2:Y:S06]  /*00a0*/  LDCU UR6, c[0x0][0x390] ;  /* 0x00007200ff0677ac */ /* 0x000eac0008000800 */
[----:B------:R-:W3:Y:S01]  /*00b0*/  LDC.64 R6, c[0x0][0x380] ;  /* 0x0000e000ff067b82 */ /* 0x000ee20000000a00 */
[----:B0-----:R-:W-:-:S06]  /*00c0*/  IMAD.WIDE R2, R5, 0x8, R2 ;  /* 0x0000000805027825 */ /* 0x001fcc00078e0202 */
[----:B-1----:R-:W4:Y:S01]  /*00d0*/  LDG.E.64 R2, desc[UR4][R2.64] ;  /* 0x0000000402027981 */ /* 0x002f22000c1e1b00 */
[----:B---3--:R-:W-:-:S05]  /*00e0*/  IMAD.WIDE R6, R5, 0x8, R6 ;  /* 0x0000000805067825 */ /* 0x008fca00078e0206 */
[----:B------:R-:W4:Y:S01]  /*00f0*/  LDG.E.64 R8, desc[UR4][R6.64] ;  /* 0x0000000406087981 */ /* 0x000f22000c1e1b00 */
[----:B--2---:R-:W4:Y:S02]  /*0100*/  F2F.F64.F32 R4, UR6 ;  /* 0x0000000600047d10 */ /* 0x004f240008201800 */
[----:B----4-:R-:W-:-:S07]  /*0110*/  DFMA R4, R2, R4, R8 ;  /* 0x000000040204722b */ /* 0x010fce0000000008 */
[----:B------:R-:W-:Y:S01]  /*0120*/  STG.E.64 desc[UR4][R6.64], R4 ;  /* 0x0000000406007986 */ /* 0x000fe2000c101b04 */
[----:B------:R-:W-:Y:S05]  /*0130*/  EXIT ;  /* 0x000000000000794d */ /* 0x000fea0003800000 */
.L_x_0:
[----:B------:R-:W-:-:S00]  /*0140*/  BRA `(.L_x_0) ;  /* 0xfffffffc00fc7947 */ /* 0x000fc0000383ffff */
[----:B------:R-:W-:-:S00]  /*0150*/  NOP ;  /* 0x0000000000007918 */ /* 0x000fc00000000000 */
        /* <DEDUP_REMOVED lines=10> */
.L_x_1:


//--------------------- .nv.shared.reserved.0     --------------------------
	.section	.nv.shared.reserved.0,"aw",@nobits
	.weak		__nv_reservedSMEM_offset_0_alias
	.size		__nv_reservedSMEM_offset_0_alias, 0, 64
	.other		__nv_reservedSMEM_offset_0_alias,@"STO_CUDA_RESERVED_SHARED STV_DEFAULT"
__nv_reservedSMEM_offset_0_alias:
	.zero		0
	.zero		64


//--------------------- .nv.constant0._Z3addPdS_fi --------------------------
	.section	.nv.constant0._Z3addPdS_fi,"a",@progbits
	.sectionflags	@""
	.align	4
.nv.constant0._Z3addPdS_fi:
	.zero		920


//--------------------- SYMBOLS --------------------------

	.type		.nv.reservedSmem.offset0,@object
	.size		.nv.reservedSmem.offset0,0x4
